//
// Generated by NVIDIA NVVM Compiler
//
// Compiler Build ID: CL-36424714
// Cuda compilation tools, release 13.0, V13.0.88
// Based on NVVM 20.0.0
//

.version 9.0
.target sm_100
.address_size 64

	// .globl	_Z16heattransfer_gpuv

.visible .entry _Z16heattransfer_gpuv()
{


	ret;

}


// ===== COMPILED SASS (sm_100) =====

	.target	sm_100

	.elftype	@"ET_EXEC"


//--------------------- .note.nv.tkinfo           --------------------------
	.section	.note.nv.tkinfo,"",@"SHT_NOTE"
	.sectionflags	@"SHF_NOTE_NV_TKINFO"
	.tkinfo
        /*0018*/ 	.word	0x00000002
        /*0030*/ 	.string	""
        /*0030*/ 	.string	"ptxas"
        /*0030*/ 	.string	"Cuda compilation tools, release 13.0, V13.0.88"
        /*0030*/ 	.string	"Build cuda_13.0.r13.0/compiler.36424714_0"
        /*0030*/ 	.string	"-arch sm_100 -m 64 "



//--------------------- .note.nv.cuinfo           --------------------------
	.section	.note.nv.cuinfo,"",@"SHT_NOTE"
	.sectionflags	@"SHF_NOTE_NV_CUINFO"
        /*0018*/ 	.short	0x0002
        /*001a*/ 	.short	0x0064
        /*001c*/ 	.short	0x0082
	.zero		2


//--------------------- .nv.info                  --------------------------
	.section	.nv.info,"",@"SHT_CUDA_INFO"
	.align	4


	//----- nvinfo : EIATTR_REGCOUNT
	.align		4
        /*0000*/ 	.byte	0x04, 0x2f
        /*0002*/ 	.short	(.L_1 - .L_0)
	.align		4
.L_0:
        /*0004*/ 	.word	index@(_Z16heattransfer_gpuv)
        /*0008*/ 	.word	0x00000004


	//----- nvinfo : EIATTR_FRAME_SIZE
	.align		4
.L_1:
        /*000c*/ 	.byte	0x04, 0x11
        /*000e*/ 	.short	(.L_3 - .L_2)
	.align		4
.L_2:
        /*0010*/ 	.word	index@(_Z16heattransfer_gpuv)
        /*0014*/ 	.word	0x00000000


	//----- nvinfo : EIATTR_MIN_STACK_SIZE
	.align		4
.L_3:
        /*0018*/ 	.byte	0x04, 0x12
        /*001a*/ 	.short	(.L_5 - .L_4)
	.align		4
.L_4:
        /*001c*/ 	.word	index@(_Z16heattransfer_gpuv)
        /*0020*/ 	.word	0x00000000
.L_5:


//--------------------- .nv.compat                --------------------------
	.section	.nv.compat,"",@"SHT_CUDA_COMPAT_INFO"
	.align	4
        /*0000*/ 	.byte	0x02, 0x09, 0x00, 0x00, 0x02, 0x02, 0x01, 0x00, 0x02, 0x05, 0x05, 0x00, 0x03, 0x07, 0x01, 0x01
        /*0010*/ 	.byte	0x02, 0x03, 0x00, 0x00, 0x02, 0x06, 0x01, 0x00, 0x04, 0x0b, 0x08, 0x00, 0x09, 0x00, 0x00, 0x00
        /*0020*/ 	.byte	0x00, 0x00, 0x00, 0x00


//--------------------- .nv.info._Z16heattransfer_gpuv --------------------------
	.section	.nv.info._Z16heattransfer_gpuv,"",@"SHT_CUDA_INFO"
	.sectionflags	@""
	.align	4


	//----- nvinfo : EIATTR_CUDA_API_VERSION
	.align		4
        /*0000*/ 	.byte	0x04, 0x37
        /*0002*/ 	.short	(.L_7 - .L_6)
.L_6:
        /*0004*/ 	.word	0x00000082


	//----- nvinfo : EIATTR_SPARSE_MMA_MASK
	.align		4
.L_7:
        /*0008*/ 	.byte	0x03, 0x50
        /*000a*/ 	.short	0x0000


	//----- nvinfo : EIATTR_MAXREG_COUNT
	.align		4
        /*000c*/ 	.byte	0x03, 0x1b
        /*000e*/ 	.short	0x00ff


	//----- nvinfo : EIATTR_MERCURY_ISA_VERSION
	.align		4
        /*0010*/ 	.byte	0x03, 0x5f
        /*0012*/ 	.short	0x0101


	//----- nvinfo : EIATTR_VRC_CTA_INIT_COUNT
	.align		4
        /*0014*/ 	.byte	0x02, 0x4a
	.zero		1
	.zero		1


	//----- nvinfo : EIATTR_EXIT_INSTR_OFFSETS
	.align		4
        /*0018*/ 	.byte	0x04, 0x1c
        /*001a*/ 	.short	(.L_9 - .L_8)


	//   ....[0]....
.L_8:
        /*001c*/ 	.word	0x00000010


	//----- nvinfo : EIATTR_SW_WAR
	.align		4
.L_9:
        /*0020*/ 	.byte	0x04, 0x36
        /*0022*/ 	.short	(.L_11 - .L_10)
.L_10:
        /*0024*/ 	.word	0x00000008
.L_11:


//--------------------- .nv.callgraph             --------------------------
	.section	.nv.callgraph,"",@"SHT_CUDA_CALLGRAPH"
	.align	4
	.sectionentsize	8
	.align		4
        /*0000*/ 	.word	0x00000000
	.align		4
        /*0004*/ 	.word	0xffffffff
	.align		4
        /*0008*/ 	.word	0x00000000
	.align		4
        /*000c*/ 	.word	0xfffffffe
	.align		4
        /*0010*/ 	.word	0x00000000
	.align		4
        /*0014*/ 	.word	0xfffffffd
	.align		4
        /*0018*/ 	.word	0x00000000
	.align		4
        /*001c*/ 	.word	0xfffffffc


//--------------------- .text._Z16heattransfer_gpuv --------------------------
	.section	.text._Z16heattransfer_gpuv,"ax",@progbits
	.align	128
        .global         _Z16heattransfer_gpuv
        .type           _Z16heattransfer_gpuv,@function
        .size           _Z16heattransfer_gpuv,(.L_x_1 - _Z16heattransfer_gpuv)
        .other          _Z16heattransfer_gpuv,@"STO_CUDA_ENTRY STV_DEFAULT"
_Z16heattransfer_gpuv:
.text._Z16heattransfer_gpuv:
[----:B------:R-:W-:Y:S01]  /*0000*/  LDC R1, c[0x0][0x37c] ;  /* 0x0000df00ff017b82 */ /* 0x000fe20000000800 */
[----:B------:R-:W-:Y:S05]  /*0010*/  EXIT ;  /* 0x000000000000794d */ /* 0x000fea0003800000 */
.L_x_0:
[----:B------:R-:W-:-:S00]  /*0020*/  BRA `(.L_x_0) ;  /* 0xfffffffc00fc7947 */ /* 0x000fc0000383ffff */
[----:B------:R-:W-:-:S00]  /*0030*/  NOP ;  /* 0x0000000000007918 */ /* 0x000fc00000000000 */
        /* <DEDUP_REMOVED lines=12> */
.L_x_1:


//--------------------- .nv.shared.reserved.0     --------------------------
	.section	.nv.shared.reserved.0,"aw",@nobits
	.weak		__nv_reservedSMEM_offset_0_alias
	.size		__nv_reservedSMEM_offset_0_alias, 0, 64
	.other		__nv_reservedSMEM_offset_0_alias,@"STO_CUDA_RESERVED_SHARED STV_DEFAULT"
__nv_reservedSMEM_offset_0_alias:
	.zero		0
	.zero		64


//--------------------- .nv.constant0._Z16heattransfer_gpuv --------------------------
	.section	.nv.constant0._Z16heattransfer_gpuv,"a",@progbits
	.sectionflags	@""
	.align	4
.nv.constant0._Z16heattransfer_gpuv:
	.zero		896


//--------------------- SYMBOLS --------------------------

	.type		.nv.reservedSmem.offset0,@object
	.size		.nv.reservedSmem.offset0,0x4
